//
// Generated by NVIDIA NVVM Compiler
//
// Compiler Build ID: CL-36424714
// Cuda compilation tools, release 13.0, V13.0.88
// Based on NVVM 20.0.0
//

.version 9.0
.target sm_100
.address_size 64

	// .globl	_Z13sumRedKernel0Pfj
.extern .shared .align 16 .b8 ds_partialSum[];

.visible .entry _Z13sumRedKernel0Pfj(
	.param .u64 .ptr .align 1 _Z13sumRedKernel0Pfj_param_0,
	.param .u32 _Z13sumRedKernel0Pfj_param_1
)
{
	.reg .pred 	%p<7>;
	.reg .b32 	%r<15>;
	.reg .b32 	%f<6>;
	.reg .b64 	%rd<5>;

	ld.param.u64 	%rd2, [_Z13sumRedKernel0Pfj_param_0];
	ld.param.u32 	%r5, [_Z13sumRedKernel0Pfj_param_1];
	cvta.to.global.u64 	%rd1, %rd2;
	mov.u32 	%r1, %tid.x;
	mul.wide.u32 	%rd3, %r1, 4;
	add.s64 	%rd4, %rd1, %rd3;
	ld.global.f32 	%f1, [%rd4];
	shl.b32 	%r6, %r1, 2;
	mov.u32 	%r7, ds_partialSum;
	add.s32 	%r2, %r7, %r6;
	st.shared.f32 	[%r2], %f1;
	setp.lt.u32 	%p1, %r5, 2;
	@%p1 bra 	$L__BB0_5;
	mov.b32 	%r14, 1;
$L__BB0_2:
	bar.sync 	0;
	shl.b32 	%r4, %r14, 1;
	add.s32 	%r9, %r4, -1;
	and.b32  	%r10, %r9, %r1;
	setp.ne.s32 	%p2, %r10, 0;
	add.s32 	%r11, %r14, %r1;
	setp.ge.u32 	%p3, %r11, %r5;
	or.pred  	%p4, %p3, %p2;
	@%p4 bra 	$L__BB0_4;
	shl.b32 	%r12, %r14, 2;
	add.s32 	%r13, %r2, %r12;
	ld.shared.f32 	%f2, [%r13];
	ld.shared.f32 	%f3, [%r2];
	add.f32 	%f4, %f2, %f3;
	st.shared.f32 	[%r2], %f4;
$L__BB0_4:
	setp.lt.u32 	%p5, %r4, %r5;
	mov.u32 	%r14, %r4;
	@%p5 bra 	$L__BB0_2;
$L__BB0_5:
	setp.ne.s32 	%p6, %r1, 0;
	@%p6 bra 	$L__BB0_7;
	ld.shared.f32 	%f5, [ds_partialSum];
	st.global.f32 	[%rd1], %f5;
$L__BB0_7:
	ret;

}
	// .globl	_Z13sumRedKernel1Pfj
.visible .entry _Z13sumRedKernel1Pfj(
	.param .u64 .ptr .align 1 _Z13sumRedKernel1Pfj_param_0,
	.param .u32 _Z13sumRedKernel1Pfj_param_1
)
{
	.reg .pred 	%p<6>;
	.reg .b32 	%r<13>;
	.reg .b32 	%f<6>;
	.reg .b64 	%rd<5>;

	ld.param.u64 	%rd2, [_Z13sumRedKernel1Pfj_param_0];
	ld.param.u32 	%r6, [_Z13sumRedKernel1Pfj_param_1];
	cvta.to.global.u64 	%rd1, %rd2;
	mov.u32 	%r1, %tid.x;
	setp.ge.u32 	%p1, %r1, %r6;
	shl.b32 	%r7, %r1, 2;
	mov.u32 	%r8, ds_partialSum;
	add.s32 	%r2, %r8, %r7;
	@%p1 bra 	$L__BB1_2;
	mul.wide.u32 	%rd3, %r1, 4;
	add.s64 	%rd4, %rd1, %rd3;
	ld.global.f32 	%f1, [%rd4];
	st.shared.f32 	[%r2], %f1;
	bra.uni 	$L__BB1_3;
$L__BB1_2:
	mov.b32 	%r9, 0;
	st.shared.u32 	[%r2], %r9;
$L__BB1_3:
	mov.u32 	%r12, %ntid.x;
	setp.lt.u32 	%p2, %r12, 2;
	@%p2 bra 	$L__BB1_7;
$L__BB1_4:
	shr.u32 	%r5, %r12, 1;
	bar.sync 	0;
	setp.ge.u32 	%p3, %r1, %r5;
	@%p3 bra 	$L__BB1_6;
	shl.b32 	%r10, %r5, 2;
	add.s32 	%r11, %r2, %r10;
	ld.shared.f32 	%f2, [%r11];
	ld.shared.f32 	%f3, [%r2];
	add.f32 	%f4, %f2, %f3;
	st.shared.f32 	[%r2], %f4;
$L__BB1_6:
	setp.gt.u32 	%p4, %r12, 3;
	mov.u32 	%r12, %r5;
	@%p4 bra 	$L__BB1_4;
$L__BB1_7:
	setp.ne.s32 	%p5, %r1, 0;
	@%p5 bra 	$L__BB1_9;
	ld.shared.f32 	%f5, [ds_partialSum];
	st.global.f32 	[%rd1], %f5;
$L__BB1_9:
	ret;

}
	// .globl	_Z13sumRedKernel2Pfj
.visible .entry _Z13sumRedKernel2Pfj(
	.param .u64 .ptr .align 1 _Z13sumRedKernel2Pfj_param_0,
	.param .u32 _Z13sumRedKernel2Pfj_param_1
)
{
	.reg .pred 	%p<7>;
	.reg .b32 	%r<14>;
	.reg .b32 	%f<8>;
	.reg .b64 	%rd<5>;

	ld.param.u64 	%rd3, [_Z13sumRedKernel2Pfj_param_0];
	ld.param.u32 	%r7, [_Z13sumRedKernel2Pfj_param_1];
	cvta.to.global.u64 	%rd1, %rd3;
	mov.u32 	%r1, %tid.x;
	shl.b32 	%r2, %r1, 1;
	setp.ge.u32 	%p1, %r2, %r7;
	shl.b32 	%r8, %r1, 2;
	mov.u32 	%r9, ds_partialSum;
	add.s32 	%r3, %r9, %r8;
	@%p1 bra 	$L__BB2_3;
	mul.wide.u32 	%rd4, %r2, 4;
	add.s64 	%rd2, %rd1, %rd4;
	ld.global.f32 	%f1, [%rd2];
	st.shared.f32 	[%r3], %f1;
	add.s32 	%r10, %r2, 1;
	setp.ge.u32 	%p2, %r10, %r7;
	@%p2 bra 	$L__BB2_3;
	ld.global.f32 	%f2, [%rd2+4];
	add.f32 	%f3, %f2, %f1;
	st.shared.f32 	[%r3], %f3;
$L__BB2_3:
	mov.u32 	%r13, %ntid.x;
	setp.lt.u32 	%p3, %r13, 2;
	@%p3 bra 	$L__BB2_7;
$L__BB2_4:
	shr.u32 	%r6, %r13, 1;
	bar.sync 	0;
	setp.ge.u32 	%p4, %r1, %r6;
	@%p4 bra 	$L__BB2_6;
	shl.b32 	%r11, %r6, 2;
	add.s32 	%r12, %r3, %r11;
	ld.shared.f32 	%f4, [%r12];
	ld.shared.f32 	%f5, [%r3];
	add.f32 	%f6, %f4, %f5;
	st.shared.f32 	[%r3], %f6;
$L__BB2_6:
	setp.gt.u32 	%p5, %r13, 3;
	mov.u32 	%r13, %r6;
	@%p5 bra 	$L__BB2_4;
$L__BB2_7:
	setp.ne.s32 	%p6, %r1, 0;
	@%p6 bra 	$L__BB2_9;
	ld.shared.f32 	%f7, [ds_partialSum];
	st.global.f32 	[%rd1], %f7;
$L__BB2_9:
	ret;

}


// ===== COMPILED SASS (sm_100) =====

	.target	sm_100

	.elftype	@"ET_EXEC"


//--------------------- .note.nv.tkinfo           --------------------------
	.section	.note.nv.tkinfo,"",@"SHT_NOTE"
	.sectionflags	@"SHF_NOTE_NV_TKINFO"
	.tkinfo
        /*0018*/ 	.word	0x00000002
        /*0030*/ 	.string	""
        /*0030*/ 	.string	"ptxas"
        /*0030*/ 	.string	"Cuda compilation tools, release 13.0, V13.0.88"
        /*0030*/ 	.string	"Build cuda_13.0.r13.0/compiler.36424714_0"
        /*0030*/ 	.string	"-arch sm_100 -m 64 "



//--------------------- .note.nv.cuinfo           --------------------------
	.section	.note.nv.cuinfo,"",@"SHT_NOTE"
	.sectionflags	@"SHF_NOTE_NV_CUINFO"
        /*0018*/ 	.short	0x0002
        /*001a*/ 	.short	0x0064
        /*001c*/ 	.short	0x0082
	.zero		2


//--------------------- .nv.info                  --------------------------
	.section	.nv.info,"",@"SHT_CUDA_INFO"
	.align	4


	//----- nvinfo : EIATTR_REGCOUNT
	.align		4
        /*0000*/ 	.byte	0x04, 0x2f
        /*0002*/ 	.short	(.L_1 - .L_0)
	.align		4
.L_0:
        /*0004*/ 	.word	index@(_Z13sumRedKernel0Pfj)
        /*0008*/ 	.word	0x0000000a


	//----- nvinfo : EIATTR_FRAME_SIZE
	.align		4
.L_1:
        /*000c*/ 	.byte	0x04, 0x11
        /*000e*/ 	.short	(.L_3 - .L_2)
	.align		4
.L_2:
        /*0010*/ 	.word	index@(_Z13sumRedKernel0Pfj)
        /*0014*/ 	.word	0x00000000


	//----- nvinfo : EIATTR_REGCOUNT
	.align		4
.L_3:
        /*0018*/ 	.byte	0x04, 0x2f
        /*001a*/ 	.short	(.L_5 - .L_4)
	.align		4
.L_4:
        /*001c*/ 	.word	index@(_Z13sumRedKernel1Pfj)
        /*0020*/ 	.word	0x0000000a


	//----- nvinfo : EIATTR_FRAME_SIZE
	.align		4
.L_5:
        /*0024*/ 	.byte	0x04, 0x11
        /*0026*/ 	.short	(.L_7 - .L_6)
	.align		4
.L_6:
        /*0028*/ 	.word	index@(_Z13sumRedKernel1Pfj)
        /*002c*/ 	.word	0x00000000


	//----- nvinfo : EIATTR_REGCOUNT
	.align		4
.L_7:
        /*0030*/ 	.byte	0x04, 0x2f
        /*0032*/ 	.short	(.L_9 - .L_8)
	.align		4
.L_8:
        /*0034*/ 	.word	index@(_Z13sumRedKernel2Pfj)
        /*0038*/ 	.word	0x0000000a


	//----- nvinfo : EIATTR_FRAME_SIZE
	.align		4
.L_9:
        /*003c*/ 	.byte	0x04, 0x11
        /*003e*/ 	.short	(.L_11 - .L_10)
	.align		4
.L_10:
        /*0040*/ 	.word	index@(_Z13sumRedKernel2Pfj)
        /*0044*/ 	.word	0x00000000


	//----- nvinfo : EIATTR_MIN_STACK_SIZE
	.align		4
.L_11:
        /*0048*/ 	.byte	0x04, 0x12
        /*004a*/ 	.short	(.L_13 - .L_12)
	.align		4
.L_12:
        /*004c*/ 	.word	index@(_Z13sumRedKernel2Pfj)
        /*0050*/ 	.word	0x00000000


	//----- nvinfo : EIATTR_MIN_STACK_SIZE
	.align		4
.L_13:
        /*0054*/ 	.byte	0x04, 0x12
        /*0056*/ 	.short	(.L_15 - .L_14)
	.align		4
.L_14:
        /*0058*/ 	.word	index@(_Z13sumRedKernel1Pfj)
        /*005c*/ 	.word	0x00000000


	//----- nvinfo : EIATTR_MIN_STACK_SIZE
	.align		4
.L_15:
        /*0060*/ 	.byte	0x04, 0x12
        /*0062*/ 	.short	(.L_17 - .L_16)
	.align		4
.L_16:
        /*0064*/ 	.word	index@(_Z13sumRedKernel0Pfj)
        /*0068*/ 	.word	0x00000000
.L_17:


//--------------------- .nv.compat                --------------------------
	.section	.nv.compat,"",@"SHT_CUDA_COMPAT_INFO"
	.align	4
        /*0000*/ 	.byte	0x02, 0x09, 0x00, 0x00, 0x02, 0x02, 0x01, 0x00, 0x02, 0x05, 0x05, 0x00, 0x03, 0x07, 0x01, 0x01
        /*0010*/ 	.byte	0x02, 0x03, 0x00, 0x00, 0x02, 0x06, 0x01, 0x00, 0x04, 0x0b, 0x08, 0x00, 0x09, 0x00, 0x00, 0x00
        /*0020*/ 	.byte	0x00, 0x00, 0x00, 0x00


//--------------------- .nv.info._Z13sumRedKernel2Pfj --------------------------
	.section	.nv.info._Z13sumRedKernel2Pfj,"",@"SHT_CUDA_INFO"
	.sectionflags	@""
	.align	4


	//----- nvinfo : EIATTR_CUDA_API_VERSION
	.align		4
        /*0000*/ 	.byte	0x04, 0x37
        /*0002*/ 	.short	(.L_19 - .L_18)
.L_18:
        /*0004*/ 	.word	0x00000082


	//----- nvinfo : EIATTR_KPARAM_INFO
	.align		4
.L_19:
        /*0008*/ 	.byte	0x04, 0x17
        /*000a*/ 	.short	(.L_21 - .L_20)
.L_20:
        /*000c*/ 	.word	0x00000000
        /*0010*/ 	.short	0x0001
        /*0012*/ 	.short	0x0008
        /*0014*/ 	.byte	0x00, 0xf0, 0x11, 0x00


	//----- nvinfo : EIATTR_KPARAM_INFO
	.align		4
.L_21:
        /*0018*/ 	.byte	0x04, 0x17
        /*001a*/ 	.short	(.L_23 - .L_22)
.L_22:
        /*001c*/ 	.word	0x00000000
        /*0020*/ 	.short	0x0000
        /*0022*/ 	.short	0x0000
        /*0024*/ 	.byte	0x00, 0xf5, 0x21, 0x00


	//----- nvinfo : EIATTR_SPARSE_MMA_MASK
	.align		4
.L_23:
        /*0028*/ 	.byte	0x03, 0x50
        /*002a*/ 	.short	0x0000


	//----- nvinfo : EIATTR_MAXREG_COUNT
	.align		4
        /*002c*/ 	.byte	0x03, 0x1b
        /*002e*/ 	.short	0x00ff


	//----- nvinfo : EIATTR_NUM_BARRIERS
	.align		4
        /*0030*/ 	.byte	0x02, 0x4c
        /*0032*/ 	.byte	0x01
	.zero		1


	//----- nvinfo : EIATTR_MERCURY_ISA_VERSION
	.align		4
        /*0034*/ 	.byte	0x03, 0x5f
        /*0036*/ 	.short	0x0101


	//----- nvinfo : EIATTR_VRC_CTA_INIT_COUNT
	.align		4
        /*0038*/ 	.byte	0x02, 0x4a
	.zero		1
	.zero		1


	//----- nvinfo : EIATTR_EXIT_INSTR_OFFSETS
	.align		4
        /*003c*/ 	.byte	0x04, 0x1c
        /*003e*/ 	.short	(.L_25 - .L_24)


	//   ....[0]....
.L_24:
        /*0040*/ 	.word	0x00000260


	//   ....[1]....
        /*0044*/ 	.word	0x000002d0


	//----- nvinfo : EIATTR_CRS_STACK_SIZE
	.align		4
.L_25:
        /*0048*/ 	.byte	0x04, 0x1e
        /*004a*/ 	.short	(.L_27 - .L_26)
.L_26:
        /*004c*/ 	.word	0x00000000


	//----- nvinfo : EIATTR_CBANK_PARAM_SIZE
	.align		4
.L_27:
        /*0050*/ 	.byte	0x03, 0x19
        /*0052*/ 	.short	0x000c


	//----- nvinfo : EIATTR_PARAM_CBANK
	.align		4
        /*0054*/ 	.byte	0x04, 0x0a
        /*0056*/ 	.short	(.L_29 - .L_28)
	.align		4
.L_28:
        /*0058*/ 	.word	index@(.nv.constant0._Z13sumRedKernel2Pfj)
        /*005c*/ 	.short	0x0380
        /*005e*/ 	.short	0x000c


	//----- nvinfo : EIATTR_SW_WAR
	.align		4
.L_29:
        /*0060*/ 	.byte	0x04, 0x36
        /*0062*/ 	.short	(.L_31 - .L_30)
.L_30:
        /*0064*/ 	.word	0x00000008
.L_31:


//--------------------- .nv.info._Z13sumRedKernel1Pfj --------------------------
	.section	.nv.info._Z13sumRedKernel1Pfj,"",@"SHT_CUDA_INFO"
	.sectionflags	@""
	.align	4


	//----- nvinfo : EIATTR_CUDA_API_VERSION
	.align		4
        /*0000*/ 	.byte	0x04, 0x37
        /*0002*/ 	.short	(.L_33 - .L_32)
.L_32:
        /*0004*/ 	.word	0x00000082


	//----- nvinfo : EIATTR_KPARAM_INFO
	.align		4
.L_33:
        /*0008*/ 	.byte	0x04, 0x17
        /*000a*/ 	.short	(.L_35 - .L_34)
.L_34:
        /*000c*/ 	.word	0x00000000
        /*0010*/ 	.short	0x0001
        /*0012*/ 	.short	0x0008
        /*0014*/ 	.byte	0x00, 0xf0, 0x11, 0x00


	//----- nvinfo : EIATTR_KPARAM_INFO
	.align		4
.L_35:
        /*0018*/ 	.byte	0x04, 0x17
        /*001a*/ 	.short	(.L_37 - .L_36)
.L_36:
        /*001c*/ 	.word	0x00000000
        /*0020*/ 	.short	0x0000
        /*0022*/ 	.short	0x0000
        /*0024*/ 	.byte	0x00, 0xf5, 0x21, 0x00


	//----- nvinfo : EIATTR_SPARSE_MMA_MASK
	.align		4
.L_37:
        /*0028*/ 	.byte	0x03, 0x50
        /*002a*/ 	.short	0x0000


	//----- nvinfo : EIATTR_MAXREG_COUNT
	.align		4
        /*002c*/ 	.byte	0x03, 0x1b
        /*002e*/ 	.short	0x00ff


	//----- nvinfo : EIATTR_NUM_BARRIERS
	.align		4
        /*0030*/ 	.byte	0x02, 0x4c
        /*0032*/ 	.byte	0x01
	.zero		1


	//----- nvinfo : EIATTR_MERCURY_ISA_VERSION
	.align		4
        /*0034*/ 	.byte	0x03, 0x5f
        /*0036*/ 	.short	0x0101


	//----- nvinfo : EIATTR_VRC_CTA_INIT_COUNT
	.align		4
        /*0038*/ 	.byte	0x02, 0x4a
	.zero		1
	.zero		1


	//----- nvinfo : EIATTR_EXIT_INSTR_OFFSETS
	.align		4
        /*003c*/ 	.byte	0x04, 0x1c
        /*003e*/ 	.short	(.L_39 - .L_38)


	//   ....[0]....
.L_38:
        /*0040*/ 	.word	0x000001e0


	//   ....[1]....
        /*0044*/ 	.word	0x00000250


	//----- nvinfo : EIATTR_CBANK_PARAM_SIZE
	.align		4
.L_39:
        /*0048*/ 	.byte	0x03, 0x19
        /*004a*/ 	.short	0x000c


	//----- nvinfo : EIATTR_PARAM_CBANK
	.align		4
        /*004c*/ 	.byte	0x04, 0x0a
        /*004e*/ 	.short	(.L_41 - .L_40)
	.align		4
.L_40:
        /*0050*/ 	.word	index@(.nv.constant0._Z13sumRedKernel1Pfj)
        /*0054*/ 	.short	0x0380
        /*0056*/ 	.short	0x000c


	//----- nvinfo : EIATTR_SW_WAR
	.align		4
.L_41:
        /*0058*/ 	.byte	0x04, 0x36
        /*005a*/ 	.short	(.L_43 - .L_42)
.L_42:
        /*005c*/ 	.word	0x00000008
.L_43:


//--------------------- .nv.info._Z13sumRedKernel0Pfj --------------------------
	.section	.nv.info._Z13sumRedKernel0Pfj,"",@"SHT_CUDA_INFO"
	.sectionflags	@""
	.align	4


	//----- nvinfo : EIATTR_CUDA_API_VERSION
	.align		4
        /*0000*/ 	.byte	0x04, 0x37
        /*0002*/ 	.short	(.L_45 - .L_44)
.L_44:
        /*0004*/ 	.word	0x00000082


	//----- nvinfo : EIATTR_KPARAM_INFO
	.align		4
.L_45:
        /*0008*/ 	.byte	0x04, 0x17
        /*000a*/ 	.short	(.L_47 - .L_46)
.L_46:
        /*000c*/ 	.word	0x00000000
        /*0010*/ 	.short	0x0001
        /*0012*/ 	.short	0x0008
        /*0014*/ 	.byte	0x00, 0xf0, 0x11, 0x00


	//----- nvinfo : EIATTR_KPARAM_INFO
	.align		4
.L_47:
        /*0018*/ 	.byte	0x04, 0x17
        /*001a*/ 	.short	(.L_49 - .L_48)
.L_48:
        /*001c*/ 	.word	0x00000000
        /*0020*/ 	.short	0x0000
        /*0022*/ 	.short	0x0000
        /*0024*/ 	.byte	0x00, 0xf5, 0x21, 0x00


	//----- nvinfo : EIATTR_SPARSE_MMA_MASK
	.align		4
.L_49:
        /*0028*/ 	.byte	0x03, 0x50
        /*002a*/ 	.short	0x0000


	//----- nvinfo : EIATTR_MAXREG_COUNT
	.align		4
        /*002c*/ 	.byte	0x03, 0x1b
        /*002e*/ 	.short	0x00ff


	//----- nvinfo : EIATTR_NUM_BARRIERS
	.align		4
        /*0030*/ 	.byte	0x02, 0x4c
        /*0032*/ 	.byte	0x01
	.zero		1


	//----- nvinfo : EIATTR_MERCURY_ISA_VERSION
	.align		4
        /*0034*/ 	.byte	0x03, 0x5f
        /*0036*/ 	.short	0x0101


	//----- nvinfo : EIATTR_VRC_CTA_INIT_COUNT
	.align		4
        /*0038*/ 	.byte	0x02, 0x4a
	.zero		1
	.zero		1


	//----- nvinfo : EIATTR_EXIT_INSTR_OFFSETS
	.align		4
        /*003c*/ 	.byte	0x04, 0x1c
        /*003e*/ 	.short	(.L_51 - .L_50)


	//   ....[0]....
.L_50:
        /*0040*/ 	.word	0x00000200


	//   ....[1]....
        /*0044*/ 	.word	0x00000270


	//----- nvinfo : EIATTR_CBANK_PARAM_SIZE
	.align		4
.L_51:
        /*0048*/ 	.byte	0x03, 0x19
        /*004a*/ 	.short	0x000c


	//----- nvinfo : EIATTR_PARAM_CBANK
	.align		4
        /*004c*/ 	.byte	0x04, 0x0a
        /*004e*/ 	.short	(.L_53 - .L_52)
	.align		4
.L_52:
        /*0050*/ 	.word	index@(.nv.constant0._Z13sumRedKernel0Pfj)
        /*0054*/ 	.short	0x0380
        /*0056*/ 	.short	0x000c


	//----- nvinfo : EIATTR_SW_WAR
	.align		4
.L_53:
        /*0058*/ 	.byte	0x04, 0x36
        /*005a*/ 	.short	(.L_55 - .L_54)
.L_54:
        /*005c*/ 	.word	0x00000008
.L_55:


//--------------------- .nv.callgraph             --------------------------
	.section	.nv.callgraph,"",@"SHT_CUDA_CALLGRAPH"
	.align	4
	.sectionentsize	8
	.align		4
        /*0000*/ 	.word	0x00000000
	.align		4
        /*0004*/ 	.word	0xffffffff
	.align		4
        /*0008*/ 	.word	0x00000000
	.align		4
        /*000c*/ 	.word	0xfffffffe
	.align		4
        /*0010*/ 	.word	0x00000000
	.align		4
        /*0014*/ 	.word	0xfffffffd
	.align		4
        /*0018*/ 	.word	0x00000000
	.align		4
        /*001c*/ 	.word	0xfffffffc


//--------------------- .text._Z13sumRedKernel2Pfj --------------------------
	.section	.text._Z13sumRedKernel2Pfj,"ax",@progbits
	.align	128
        .global         _Z13sumRedKernel2Pfj
        .type           _Z13sumRedKernel2Pfj,@function
        .size           _Z13sumRedKernel2Pfj,(.L_x_11 - _Z13sumRedKernel2Pfj)
        .other          _Z13sumRedKernel2Pfj,@"STO_CUDA_ENTRY STV_DEFAULT"
_Z13sumRedKernel2Pfj:
.text._Z13sumRedKernel2Pfj:
[----:B------:R-:W-:Y:S01]  /*0000*/  LDC R1, c[0x0][0x37c] ;  /* 0x0000df00ff017b82 */ /* 0x000fe20000000800 */
[----:B------:R-:W0:Y:S07]  /*0010*/  S2R R6, SR_TID.X ;  /* 0x0000000000067919 */ /* 0x000e2e0000002100 */
[----:B------:R-:W1:Y:S01]  /*0020*/  S2UR UR5, SR_CgaCtaId ;  /* 0x00000000000579c3 */ /* 0x000e620000008800 */
[----:B------:R-:W2:Y:S01]  /*0030*/  LDCU UR8, c[0x0][0x388] ;  /* 0x00007100ff0877ac */ /* 0x000ea20008000800 */
[----:B------:R-:W-:Y:S01]  /*0040*/  BSSY.RECONVERGENT B0, `(.L_x_0) ;  /* 0x0000011000007945 */ /* 0x000fe20003800200 */
[----:B------:R-:W-:Y:S01]  /*0050*/  UMOV UR4, 0x400 ;  /* 0x0000040000047882 */ /* 0x000fe20000000000 */
[----:B------:R-:W3:Y:S01]  /*0060*/  LDCU.64 UR6, c[0x0][0x358] ;  /* 0x00006b00ff0677ac */ /* 0x000ee20008000a00 */
[----:B-1----:R-:W-:Y:S01]  /*0070*/  ULEA UR4, UR5, UR4, 0x18 ;  /* 0x0000000405047291 */ /* 0x002fe2000f8ec0ff */
[----:B0-----:R-:W-:-:S05]  /*0080*/  IMAD.SHL.U32 R5, R6, 0x2, RZ ;  /* 0x0000000206057824 */ /* 0x001fca00078e00ff */
[----:B------:R-:W-:Y:S02]  /*0090*/  LEA R0, R6, UR4, 0x2 ;  /* 0x0000000406007c11 */ /* 0x000fe4000f8e10ff */
[----:B--2---:R-:W-:-:S13]  /*00a0*/  ISETP.GE.U32.AND P0, PT, R5, UR8, PT ;  /* 0x0000000805007c0c */ /* 0x004fda000bf06070 */
[----:B---3--:R-:W-:Y:S05]  /*00b0*/  @P0 BRA `(.L_x_1) ;  /* 0x0000000000240947 */ /* 0x008fea0003800000 */
[----:B------:R-:W0:Y:S01]  /*00c0*/  LDC.64 R2, c[0x0][0x380] ;  /* 0x0000e000ff027b82 */ /* 0x000e220000000a00 */
[----:B------:R-:W-:-:S05]  /*00d0*/  VIADD R4, R5, 0x1 ;  /* 0x0000000105047836 */ /* 0x000fca0000000000 */
[----:B------:R-:W-:Y:S01]  /*00e0*/  ISETP.GE.U32.AND P0, PT, R4, UR8, PT ;  /* 0x0000000804007c0c */ /* 0x000fe2000bf06070 */
[----:B0-----:R-:W-:-:S05]  /*00f0*/  IMAD.WIDE.U32 R2, R5, 0x4, R2 ;  /* 0x0000000405027825 */ /* 0x001fca00078e0002 */
[----:B------:R-:W2:Y:S07]  /*0100*/  LDG.E R5, desc[UR6][R2.64] ;  /* 0x0000000602057981 */ /* 0x000eae000c1e1900 */
[----:B------:R-:W3:Y:S04]  /*0110*/  @!P0 LDG.E R4, desc[UR6][R2.64+0x4] ;  /* 0x0000040602048981 */ /* 0x000ee8000c1e1900 */
[----:B--2---:R0:W-:Y:S01]  /*0120*/  STS [R0], R5 ;  /* 0x0000000500007388 */ /* 0x0041e20000000800 */
[----:B---3--:R-:W-:-:S05]  /*0130*/  @!P0 FADD R7, R5, R4 ;  /* 0x0000000405078221 */ /* 0x008fca0000000000 */
[----:B------:R0:W-:Y:S02]  /*0140*/  @!P0 STS [R0], R7 ;  /* 0x0000000700008388 */ /* 0x0001e40000000800 */
.L_x_1:
[----:B------:R-:W-:Y:S05]  /*0150*/  BSYNC.RECONVERGENT B0 ;  /* 0x0000000000007941 */ /* 0x000fea0003800200 */
.L_x_0:
[----:B------:R-:W1:Y:S01]  /*0160*/  LDCU UR4, c[0x0][0x360] ;  /* 0x00006c00ff0477ac */ /* 0x000e620008000800 */
[----:B------:R-:W-:Y:S01]  /*0170*/  ISETP.NE.AND P0, PT, R6, RZ, PT ;  /* 0x000000ff0600720c */ /* 0x000fe20003f05270 */
[----:B-1----:R-:W-:-:S09]  /*0180*/  UISETP.GE.U32.AND UP0, UPT, UR4, 0x2, UPT ;  /* 0x000000020400788c */ /* 0x002fd2000bf06070 */
[----:B------:R-:W-:Y:S05]  /*0190*/  BRA.U !UP0, `(.L_x_2) ;  /* 0x0000000108307547 */ /* 0x000fea000b800000 */
[----:B------:R-:W-:-:S07]  /*01a0*/  MOV R2, UR4 ;  /* 0x0000000400027c02 */ /* 0x000fce0008000f00 */
.L_x_3:
[----:B------:R-:W-:Y:S01]  /*01b0*/  BAR.SYNC.DEFER_BLOCKING 0x0 ;  /* 0x0000000000007b1d */ /* 0x000fe20000010000 */
[----:B0-----:R-:W-:-:S04]  /*01c0*/  SHF.R.U32.HI R7, RZ, 0x1, R2 ;  /* 0x00000001ff077819 */ /* 0x001fc80000011602 */
[----:B------:R-:W-:-:S13]  /*01d0*/  ISETP.GE.U32.AND P1, PT, R6, R7, PT ;  /* 0x000000070600720c */ /* 0x000fda0003f26070 */
[----:B------:R-:W-:Y:S01]  /*01e0*/  @!P1 IMAD R3, R7, 0x4, R0 ;  /* 0x0000000407039824 */ /* 0x000fe200078e0200 */
[----:B------:R-:W-:Y:S05]  /*01f0*/  @!P1 LDS R4, [R0] ;  /* 0x0000000000049984 */ /* 0x000fea0000000800 */
[----:B------:R-:W0:Y:S02]  /*0200*/  @!P1 LDS R3, [R3] ;  /* 0x0000000003039984 */ /* 0x000e240000000800 */
[----:B0-----:R-:W-:-:S05]  /*0210*/  @!P1 FADD R5, R3, R4 ;  /* 0x0000000403059221 */ /* 0x001fca0000000000 */
[----:B------:R1:W-:Y:S01]  /*0220*/  @!P1 STS [R0], R5 ;  /* 0x0000000500009388 */ /* 0x0003e20000000800 */
[----:B------:R-:W-:Y:S02]  /*0230*/  ISETP.GT.U32.AND P1, PT, R2, 0x3, PT ;  /* 0x000000030200780c */ /* 0x000fe40003f24070 */
[----:B------:R-:W-:-:S11]  /*0240*/  MOV R2, R7 ;  /* 0x0000000700027202 */ /* 0x000fd60000000f00 */
[----:B-1----:R-:W-:Y:S05]  /*0250*/  @P1 BRA `(.L_x_3) ;  /* 0xfffffffc00d41947 */ /* 0x002fea000383ffff */
.L_x_2:
[----:B------:R-:W-:Y:S05]  /*0260*/  @P0 EXIT ;  /* 0x000000000000094d */ /* 0x000fea0003800000 */
[----:B------:R-:W1:Y:S01]  /*0270*/  S2UR UR5, SR_CgaCtaId ;  /* 0x00000000000579c3 */ /* 0x000e620000008800 */
[----:B------:R-:W-:-:S07]  /*0280*/  UMOV UR4, 0x400 ;  /* 0x0000040000047882 */ /* 0x000fce0000000000 */
[----:B------:R-:W2:Y:S01]  /*0290*/  LDC.64 R2, c[0x0][0x380] ;  /* 0x0000e000ff027b82 */ /* 0x000ea20000000a00 */
[----:B-1----:R-:W-:-:S09]  /*02a0*/  ULEA UR4, UR5, UR4, 0x18 ;  /* 0x0000000405047291 */ /* 0x002fd2000f8ec0ff */
[----:B0-----:R-:W2:Y:S04]  /*02b0*/  LDS R5, [UR4] ;  /* 0x00000004ff057984 */ /* 0x001ea80008000800 */
[----:B--2---:R-:W-:Y:S01]  /*02c0*/  STG.E desc[UR6][R2.64], R5 ;  /* 0x0000000502007986 */ /* 0x004fe2000c101906 */
[----:B------:R-:W-:Y:S05]  /*02d0*/  EXIT ;  /* 0x000000000000794d */ /* 0x000fea0003800000 */
.L_x_4:
[----:B------:R-:W-:-:S00]  /*02e0*/  BRA `(.L_x_4) ;  /* 0xfffffffc00fc7947 */ /* 0x000fc0000383ffff */
[----:B------:R-:W-:-:S00]  /*02f0*/  NOP ;  /* 0x0000000000007918 */ /* 0x000fc00000000000 */
        /* <DEDUP_REMOVED lines=8> */
.L_x_11:


//--------------------- .text._Z13sumRedKernel1Pfj --------------------------
	.section	.text._Z13sumRedKernel1Pfj,"ax",@progbits
	.align	128
        .global         _Z13sumRedKernel1Pfj
        .type           _Z13sumRedKernel1Pfj,@function
        .size           _Z13sumRedKernel1Pfj,(.L_x_12 - _Z13sumRedKernel1Pfj)
        .other          _Z13sumRedKernel1Pfj,@"STO_CUDA_ENTRY STV_DEFAULT"
_Z13sumRedKernel1Pfj:
.text._Z13sumRedKernel1Pfj:
[----:B------:R-:W-:Y:S01]  /*0000*/  LDC R1, c[0x0][0x37c] ;  /* 0x0000df00ff017b82 */ /* 0x000fe20000000800 */
[----:B------:R-:W0:Y:S01]  /*0010*/  S2R R7, SR_TID.X ;  /* 0x0000000000077919 */ /* 0x000e220000002100 */
[----:B------:R-:W0:Y:S01]  /*0020*/  LDCU UR4, c[0x0][0x388] ;  /* 0x00007100ff0477ac */ /* 0x000e220008000800 */
[----:B------:R-:W1:Y:S01]  /*0030*/  LDCU.64 UR6, c[0x0][0x358] ;  /* 0x00006b00ff0677ac */ /* 0x000e620008000a00 */
[----:B0-----:R-:W-:-:S13]  /*0040*/  ISETP.GE.U32.AND P1, PT, R7, UR4, PT ;  /* 0x0000000407007c0c */ /* 0x001fda000bf26070 */
[----:B------:R-:W0:Y:S02]  /*0050*/  @!P1 LDC.64 R2, c[0x0][0x380] ;  /* 0x0000e000ff029b82 */ /* 0x000e240000000a00 */
[----:B0-----:R-:W-:-:S06]  /*0060*/  @!P1 IMAD.WIDE.U32 R2, R7, 0x4, R2 ;  /* 0x0000000407029825 */ /* 0x001fcc00078e0002 */
[----:B-1----:R-:W2:Y:S01]  /*0070*/  @!P1 LDG.E R3, desc[UR6][R2.64] ;  /* 0x0000000602039981 */ /* 0x002ea2000c1e1900 */
[----:B------:R-:W0:Y:S01]  /*0080*/  S2UR UR5, SR_CgaCtaId ;  /* 0x00000000000579c3 */ /* 0x000e220000008800 */
[----:B------:R-:W-:Y:S01]  /*0090*/  UMOV UR4, 0x400 ;  /* 0x0000040000047882 */ /* 0x000fe20000000000 */
[----:B------:R-:W1:Y:S01]  /*00a0*/  LDCU UR8, c[0x0][0x360] ;  /* 0x00006c00ff0877ac */ /* 0x000e620008000800 */
[----:B------:R-:W-:Y:S01]  /*00b0*/  ISETP.NE.AND P0, PT, R7, RZ, PT ;  /* 0x000000ff0700720c */ /* 0x000fe20003f05270 */
[----:B-1----:R-:W-:Y:S02]  /*00c0*/  UISETP.GE.U32.AND UP0, UPT, UR8, 0x2, UPT ;  /* 0x000000020800788c */ /* 0x002fe4000bf06070 */
[----:B0-----:R-:W-:-:S06]  /*00d0*/  ULEA UR4, UR5, UR4, 0x18 ;  /* 0x0000000405047291 */ /* 0x001fcc000f8ec0ff */
[----:B------:R-:W-:-:S05]  /*00e0*/  LEA R0, R7, UR4, 0x2 ;  /* 0x0000000407007c11 */ /* 0x000fca000f8e10ff */
[----:B--2---:R0:W-:Y:S04]  /*00f0*/  @!P1 STS [R0], R3 ;  /* 0x0000000300009388 */ /* 0x0041e80000000800 */
[----:B------:R0:W-:Y:S01]  /*0100*/  @P1 STS [R0], RZ ;  /* 0x000000ff00001388 */ /* 0x0001e20000000800 */
[----:B------:R-:W-:Y:S05]  /*0110*/  BRA.U !UP0, `(.L_x_5) ;  /* 0x0000000108307547 */ /* 0x000fea000b800000 */
[----:B------:R-:W-:-:S07]  /*0120*/  IMAD.U32 R2, RZ, RZ, UR8 ;  /* 0x00000008ff027e24 */ /* 0x000fce000f8e00ff */
.L_x_6:
[----:B------:R-:W-:Y:S01]  /*0130*/  BAR.SYNC.DEFER_BLOCKING 0x0 ;  /* 0x0000000000007b1d */ /* 0x000fe20000010000 */
[----:B------:R-:W-:-:S04]  /*0140*/  SHF.R.U32.HI R6, RZ, 0x1, R2 ;  /* 0x00000001ff067819 */ /* 0x000fc80000011602 */
[----:B------:R-:W-:-:S13]  /*0150*/  ISETP.GE.U32.AND P1, PT, R7, R6, PT ;  /* 0x000000060700720c */ /* 0x000fda0003f26070 */
[----:B0-----:R-:W-:Y:S01]  /*0160*/  @!P1 IMAD R3, R6, 0x4, R0 ;  /* 0x0000000406039824 */ /* 0x001fe200078e0200 */
[----:B------:R-:W-:Y:S05]  /*0170*/  @!P1 LDS R4, [R0] ;  /* 0x0000000000049984 */ /* 0x000fea0000000800 */
[----:B------:R-:W0:Y:S02]  /*0180*/  @!P1 LDS R3, [R3] ;  /* 0x0000000003039984 */ /* 0x000e240000000800 */
[----:B0-----:R-:W-:-:S05]  /*0190*/  @!P1 FADD R5, R3, R4 ;  /* 0x0000000403059221 */ /* 0x001fca0000000000 */
[----:B------:R1:W-:Y:S01]  /*01a0*/  @!P1 STS [R0], R5 ;  /* 0x0000000500009388 */ /* 0x0003e20000000800 */
[----:B------:R-:W-:Y:S01]  /*01b0*/  ISETP.GT.U32.AND P1, PT, R2, 0x3, PT ;  /* 0x000000030200780c */ /* 0x000fe20003f24070 */
[----:B------:R-:W-:-:S12]  /*01c0*/  IMAD.MOV.U32 R2, RZ, RZ, R6 ;  /* 0x000000ffff027224 */ /* 0x000fd800078e0006 */
[----:B-1----:R-:W-:Y:S05]  /*01d0*/  @P1 BRA `(.L_x_6) ;  /* 0xfffffffc00d41947 */ /* 0x002fea000383ffff */
.L_x_5:
[----:B------:R-:W-:Y:S05]  /*01e0*/  @P0 EXIT ;  /* 0x000000000000094d */ /* 0x000fea0003800000 */
[----:B------:R-:W1:Y:S01]  /*01f0*/  S2UR UR5, SR_CgaCtaId ;  /* 0x00000000000579c3 */ /* 0x000e620000008800 */
[----:B------:R-:W-:-:S07]  /*0200*/  UMOV UR4, 0x400 ;  /* 0x0000040000047882 */ /* 0x000fce0000000000 */
[----:B0-----:R-:W0:Y:S01]  /*0210*/  LDC.64 R2, c[0x0][0x380] ;  /* 0x0000e000ff027b82 */ /* 0x001e220000000a00 */
[----:B-1----:R-:W-:-:S09]  /*0220*/  ULEA UR4, UR5, UR4, 0x18 ;  /* 0x0000000405047291 */ /* 0x002fd2000f8ec0ff */
[----:B------:R-:W0:Y:S04]  /*0230*/  LDS R5, [UR4] ;  /* 0x00000004ff057984 */ /* 0x000e280008000800 */
[----:B0-----:R-:W-:Y:S01]  /*0240*/  STG.E desc[UR6][R2.64], R5 ;  /* 0x0000000502007986 */ /* 0x001fe2000c101906 */
[----:B------:R-:W-:Y:S05]  /*0250*/  EXIT ;  /* 0x000000000000794d */ /* 0x000fea0003800000 */
.L_x_7:
        /* <DEDUP_REMOVED lines=10> */
.L_x_12:


//--------------------- .text._Z13sumRedKernel0Pfj --------------------------
	.section	.text._Z13sumRedKernel0Pfj,"ax",@progbits
	.align	128
        .global         _Z13sumRedKernel0Pfj
        .type           _Z13sumRedKernel0Pfj,@function
        .size           _Z13sumRedKernel0Pfj,(.L_x_13 - _Z13sumRedKernel0Pfj)
        .other          _Z13sumRedKernel0Pfj,@"STO_CUDA_ENTRY STV_DEFAULT"
_Z13sumRedKernel0Pfj:
.text._Z13sumRedKernel0Pfj:
[----:B------:R-:W-:Y:S01]  /*0000*/  LDC R1, c[0x0][0x37c] ;  /* 0x0000df00ff017b82 */ /* 0x000fe20000000800 */
[----:B------:R-:W0:Y:S07]  /*0010*/  S2R R7, SR_TID.X ;  /* 0x0000000000077919 */ /* 0x000e2e0000002100 */
[----:B------:R-:W0:Y:S01]  /*0020*/  LDC.64 R2, c[0x0][0x380] ;  /* 0x0000e000ff027b82 */ /* 0x000e220000000a00 */
[----:B------:R-:W1:Y:S01]  /*0030*/  LDCU.64 UR6, c[0x0][0x358] ;  /* 0x00006b00ff0677ac */ /* 0x000e620008000a00 */
[----:B------:R-:W2:Y:S01]  /*0040*/  LDCU UR8, c[0x0][0x388] ;  /* 0x00007100ff0877ac */ /* 0x000ea20008000800 */
[----:B0-----:R-:W-:-:S06]  /*0050*/  IMAD.WIDE.U32 R2, R7, 0x4, R2 ;  /* 0x0000000407027825 */ /* 0x001fcc00078e0002 */
[----:B-1----:R-:W3:Y:S01]  /*0060*/  LDG.E R2, desc[UR6][R2.64] ;  /* 0x0000000602027981 */ /* 0x002ee2000c1e1900 */
[----:B------:R-:W0:Y:S01]  /*0070*/  S2UR UR5, SR_CgaCtaId ;  /* 0x00000000000579c3 */ /* 0x000e220000008800 */
[----:B------:R-:W-:Y:S01]  /*0080*/  UMOV UR4, 0x400 ;  /* 0x0000040000047882 */ /* 0x000fe20000000000 */
[----:B--2---:R-:W-:Y:S01]  /*0090*/  UISETP.GE.U32.AND UP0, UPT, UR8, 0x2, UPT ;  /* 0x000000020800788c */ /* 0x004fe2000bf06070 */
[----:B------:R-:W-:Y:S01]  /*00a0*/  ISETP.NE.AND P1, PT, R7, RZ, PT ;  /* 0x000000ff0700720c */ /* 0x000fe20003f25270 */
[----:B0-----:R-:W-:-:S06]  /*00b0*/  ULEA UR4, UR5, UR4, 0x18 ;  /* 0x0000000405047291 */ /* 0x001fcc000f8ec0ff */
[----:B------:R-:W-:-:S05]  /*00c0*/  LEA R5, R7, UR4, 0x2 ;  /* 0x0000000407057c11 */ /* 0x000fca000f8e10ff */
[----:B---3--:R0:W-:Y:S01]  /*00d0*/  STS [R5], R2 ;  /* 0x0000000205007388 */ /* 0x0081e20000000800 */
[----:B------:R-:W-:Y:S05]  /*00e0*/  BRA.U !UP0, `(.L_x_8) ;  /* 0x0000000108447547 */ /* 0x000fea000b800000 */
[----:B------:R-:W-:Y:S01]  /*00f0*/  IMAD.MOV.U32 R0, RZ, RZ, 0x1 ;  /* 0x00000001ff007424 */ /* 0x000fe200078e00ff */
[----:B------:R-:W1:Y:S01]  /*0100*/  LDCU UR4, c[0x0][0x388] ;  /* 0x00007100ff0477ac */ /* 0x000e620008000800 */
[----:B------:R-:W-:-:S05]  /*0110*/  NOP ;  /* 0x0000000000007918 */ /* 0x000fca0000000000 */
.L_x_9:
[----:B------:R-:W-:Y:S01]  /*0120*/  IMAD.SHL.U32 R6, R0, 0x2, RZ ;  /* 0x0000000200067824 */ /* 0x000fe200078e00ff */
[----:B------:R-:W-:Y:S01]  /*0130*/  BAR.SYNC.DEFER_BLOCKING 0x0 ;  /* 0x0000000000007b1d */ /* 0x000fe20000010000 */
[----:B------:R-:W-:-:S03]  /*0140*/  IMAD.IADD R3, R7, 0x1, R0 ;  /* 0x0000000107037824 */ /* 0x000fc600078e0200 */
[----:B0-----:R-:W-:-:S04]  /*0150*/  IADD3 R2, PT, PT, R6, -0x1, RZ ;  /* 0xffffffff06027810 */ /* 0x001fc80007ffe0ff */
[----:B------:R-:W-:-:S04]  /*0160*/  LOP3.LUT P0, RZ, R2, R7, RZ, 0xc0, !PT ;  /* 0x0000000702ff7212 */ /* 0x000fc8000780c0ff */
[----:B-1----:R-:W-:-:S13]  /*0170*/  ISETP.GE.U32.OR P0, PT, R3, UR4, P0 ;  /* 0x0000000403007c0c */ /* 0x002fda0008706470 */
[----:B------:R-:W-:Y:S01]  /*0180*/  @!P0 LEA R2, R0, R5, 0x2 ;  /* 0x0000000500028211 */ /* 0x000fe200078e10ff */
[----:B------:R-:W-:Y:S01]  /*0190*/  @!P0 LDS R3, [R5] ;  /* 0x0000000005038984 */ /* 0x000fe20000000800 */
[----:B------:R-:W-:-:S04]  /*01a0*/  IMAD.MOV.U32 R0, RZ, RZ, R6 ;  /* 0x000000ffff007224 */ /* 0x000fc800078e0006 */
[----:B------:R-:W0:Y:S02]  /*01b0*/  @!P0 LDS R2, [R2] ;  /* 0x0000000002028984 */ /* 0x000e240000000800 */
[----:B0-----:R-:W-:-:S05]  /*01c0*/  @!P0 FADD R4, R2, R3 ;  /* 0x0000000302048221 */ /* 0x001fca0000000000 */
[----:B------:R2:W-:Y:S01]  /*01d0*/  @!P0 STS [R5], R4 ;  /* 0x0000000405008388 */ /* 0x0005e20000000800 */
[----:B------:R-:W-:-:S13]  /*01e0*/  ISETP.GE.U32.AND P0, PT, R6, UR4, PT ;  /* 0x0000000406007c0c */ /* 0x000fda000bf06070 */
[----:B--2---:R-:W-:Y:S05]  /*01f0*/  @!P0 BRA `(.L_x_9) ;  /* 0xfffffffc00c88947 */ /* 0x004fea000383ffff */
.L_x_8:
        /* <DEDUP_REMOVED lines=8> */
.L_x_10:
        /* <DEDUP_REMOVED lines=16> */
.L_x_13:


//--------------------- .nv.shared._Z13sumRedKernel2Pfj --------------------------
	.section	.nv.shared._Z13sumRedKernel2Pfj,"aw",@nobits
	.sectionflags	@""
	.align	16
	.zero		1024


//--------------------- .nv.shared.reserved.0     --------------------------
	.section	.nv.shared.reserved.0,"aw",@nobits
	.weak		__nv_reservedSMEM_offset_0_alias
	.size		__nv_reservedSMEM_offset_0_alias, 0, 64
	.other		__nv_reservedSMEM_offset_0_alias,@"STO_CUDA_RESERVED_SHARED STV_DEFAULT"
__nv_reservedSMEM_offset_0_alias:
	.zero		0
	.zero		64


//--------------------- .nv.shared._Z13sumRedKernel1Pfj --------------------------
	.section	.nv.shared._Z13sumRedKernel1Pfj,"aw",@nobits
	.sectionflags	@""
	.align	16
	.zero		1024


//--------------------- .nv.shared._Z13sumRedKernel0Pfj --------------------------
	.section	.nv.shared._Z13sumRedKernel0Pfj,"aw",@nobits
	.sectionflags	@""
	.align	16
	.zero		1024


//--------------------- .nv.constant0._Z13sumRedKernel2Pfj --------------------------
	.section	.nv.constant0._Z13sumRedKernel2Pfj,"a",@progbits
	.sectionflags	@""
	.align	4
.nv.constant0._Z13sumRedKernel2Pfj:
	.zero		908


//--------------------- .nv.constant0._Z13sumRedKernel1Pfj --------------------------
	.section	.nv.constant0._Z13sumRedKernel1Pfj,"a",@progbits
	.sectionflags	@""
	.align	4
.nv.constant0._Z13sumRedKernel1Pfj:
	.zero		908


//--------------------- .nv.constant0._Z13sumRedKernel0Pfj --------------------------
	.section	.nv.constant0._Z13sumRedKernel0Pfj,"a",@progbits
	.sectionflags	@""
	.align	4
.nv.constant0._Z13sumRedKernel0Pfj:
	.zero		908


//--------------------- SYMBOLS --------------------------

	.type		.nv.reservedSmem.offset0,@object
	.size		.nv.reservedSmem.offset0,0x4
	.type		.nv.reservedSmem.cap,@object
	.size		.nv.reservedSmem.cap,0x4
